//
// Generated by NVIDIA NVVM Compiler
//
// Compiler Build ID: CL-36424714
// Cuda compilation tools, release 13.0, V13.0.88
// Based on NVVM 20.0.0
//

.version 9.0
.target sm_100
.address_size 64

	// .globl	_Z13CudaGpuFisqrtPfS_m

.visible .entry _Z13CudaGpuFisqrtPfS_m(
	.param .u64 .ptr .align 1 _Z13CudaGpuFisqrtPfS_m_param_0,
	.param .u64 .ptr .align 1 _Z13CudaGpuFisqrtPfS_m_param_1,
	.param .u64 _Z13CudaGpuFisqrtPfS_m_param_2
)
{
	.reg .pred 	%p<2>;
	.reg .b32 	%r<8>;
	.reg .b32 	%f<13>;
	.reg .b64 	%rd<10>;

	ld.param.u64 	%rd2, [_Z13CudaGpuFisqrtPfS_m_param_0];
	ld.param.u64 	%rd3, [_Z13CudaGpuFisqrtPfS_m_param_1];
	ld.param.u64 	%rd4, [_Z13CudaGpuFisqrtPfS_m_param_2];
	mov.u32 	%r1, %ctaid.x;
	mov.u32 	%r2, %ntid.x;
	mov.u32 	%r3, %tid.x;
	mad.lo.s32 	%r4, %r1, %r2, %r3;
	cvt.s64.s32 	%rd1, %r4;
	setp.le.u64 	%p1, %rd4, %rd1;
	@%p1 bra 	$L__BB0_2;
	cvta.to.global.u64 	%rd5, %rd2;
	cvta.to.global.u64 	%rd6, %rd3;
	shl.b64 	%rd7, %rd1, 2;
	add.s64 	%rd8, %rd5, %rd7;
	ld.global.f32 	%f1, [%rd8];
	mul.f32 	%f2, %f1, 0f3F000000;
	mov.b32 	%r5, %f1;
	shr.s32 	%r6, %r5, 1;
	sub.s32 	%r7, 1597463007, %r6;
	mov.b32 	%f3, %r7;
	mul.f32 	%f4, %f2, %f3;
	mul.f32 	%f5, %f4, %f3;
	mov.f32 	%f6, 0f3FC00000;
	sub.f32 	%f7, %f6, %f5;
	mul.f32 	%f8, %f7, %f3;
	mul.f32 	%f9, %f2, %f8;
	mul.f32 	%f10, %f8, %f9;
	sub.f32 	%f11, %f6, %f10;
	mul.f32 	%f12, %f8, %f11;
	add.s64 	%rd9, %rd6, %rd7;
	st.global.f32 	[%rd9], %f12;
$L__BB0_2:
	ret;

}


// ===== COMPILED SASS (sm_100) =====

	.target	sm_100

	.elftype	@"ET_EXEC"


//--------------------- .note.nv.tkinfo           --------------------------
	.section	.note.nv.tkinfo,"",@"SHT_NOTE"
	.sectionflags	@"SHF_NOTE_NV_TKINFO"
	.tkinfo
        /*0018*/ 	.word	0x00000002
        /*0030*/ 	.string	""
        /*0030*/ 	.string	"ptxas"
        /*0030*/ 	.string	"Cuda compilation tools, release 13.0, V13.0.88"
        /*0030*/ 	.string	"Build cuda_13.0.r13.0/compiler.36424714_0"
        /*0030*/ 	.string	"-arch sm_100 -m 64 "



//--------------------- .note.nv.cuinfo           --------------------------
	.section	.note.nv.cuinfo,"",@"SHT_NOTE"
	.sectionflags	@"SHF_NOTE_NV_CUINFO"
        /*0018*/ 	.short	0x0002
        /*001a*/ 	.short	0x0064
        /*001c*/ 	.short	0x0082
	.zero		2


//--------------------- .nv.info                  --------------------------
	.section	.nv.info,"",@"SHT_CUDA_INFO"
	.align	4


	//----- nvinfo : EIATTR_REGCOUNT
	.align		4
        /*0000*/ 	.byte	0x04, 0x2f
        /*0002*/ 	.short	(.L_1 - .L_0)
	.align		4
.L_0:
        /*0004*/ 	.word	index@(_Z13CudaGpuFisqrtPfS_m)
        /*0008*/ 	.word	0x0000000b


	//----- nvinfo : EIATTR_FRAME_SIZE
	.align		4
.L_1:
        /*000c*/ 	.byte	0x04, 0x11
        /*000e*/ 	.short	(.L_3 - .L_2)
	.align		4
.L_2:
        /*0010*/ 	.word	index@(_Z13CudaGpuFisqrtPfS_m)
        /*0014*/ 	.word	0x00000000


	//----- nvinfo : EIATTR_MIN_STACK_SIZE
	.align		4
.L_3:
        /*0018*/ 	.byte	0x04, 0x12
        /*001a*/ 	.short	(.L_5 - .L_4)
	.align		4
.L_4:
        /*001c*/ 	.word	index@(_Z13CudaGpuFisqrtPfS_m)
        /*0020*/ 	.word	0x00000000
.L_5:


//--------------------- .nv.compat                --------------------------
	.section	.nv.compat,"",@"SHT_CUDA_COMPAT_INFO"
	.align	4
        /*0000*/ 	.byte	0x02, 0x09, 0x00, 0x00, 0x02, 0x02, 0x01, 0x00, 0x02, 0x05, 0x05, 0x00, 0x03, 0x07, 0x01, 0x01
        /*0010*/ 	.byte	0x02, 0x03, 0x00, 0x00, 0x02, 0x06, 0x01, 0x00, 0x04, 0x0b, 0x08, 0x00, 0x09, 0x00, 0x00, 0x00
        /*0020*/ 	.byte	0x00, 0x00, 0x00, 0x00


//--------------------- .nv.info._Z13CudaGpuFisqrtPfS_m --------------------------
	.section	.nv.info._Z13CudaGpuFisqrtPfS_m,"",@"SHT_CUDA_INFO"
	.sectionflags	@""
	.align	4


	//----- nvinfo : EIATTR_CUDA_API_VERSION
	.align		4
        /*0000*/ 	.byte	0x04, 0x37
        /*0002*/ 	.short	(.L_7 - .L_6)
.L_6:
        /*0004*/ 	.word	0x00000082


	//----- nvinfo : EIATTR_KPARAM_INFO
	.align		4
.L_7:
        /*0008*/ 	.byte	0x04, 0x17
        /*000a*/ 	.short	(.L_9 - .L_8)
.L_8:
        /*000c*/ 	.word	0x00000000
        /*0010*/ 	.short	0x0002
        /*0012*/ 	.short	0x0010
        /*0014*/ 	.byte	0x00, 0xf0, 0x21, 0x00


	//----- nvinfo : EIATTR_KPARAM_INFO
	.align		4
.L_9:
        /*0018*/ 	.byte	0x04, 0x17
        /*001a*/ 	.short	(.L_11 - .L_10)
.L_10:
        /*001c*/ 	.word	0x00000000
        /*0020*/ 	.short	0x0001
        /*0022*/ 	.short	0x0008
        /*0024*/ 	.byte	0x00, 0xf5, 0x21, 0x00


	//----- nvinfo : EIATTR_KPARAM_INFO
	.align		4
.L_11:
        /*0028*/ 	.byte	0x04, 0x17
        /*002a*/ 	.short	(.L_13 - .L_12)
.L_12:
        /*002c*/ 	.word	0x00000000
        /*0030*/ 	.short	0x0000
        /*0032*/ 	.short	0x0000
        /*0034*/ 	.byte	0x00, 0xf5, 0x21, 0x00


	//----- nvinfo : EIATTR_SPARSE_MMA_MASK
	.align		4
.L_13:
        /*0038*/ 	.byte	0x03, 0x50
        /*003a*/ 	.short	0x0000


	//----- nvinfo : EIATTR_MAXREG_COUNT
	.align		4
        /*003c*/ 	.byte	0x03, 0x1b
        /*003e*/ 	.short	0x00ff


	//----- nvinfo : EIATTR_MERCURY_ISA_VERSION
	.align		4
        /*0040*/ 	.byte	0x03, 0x5f
        /*0042*/ 	.short	0x0101


	//----- nvinfo : EIATTR_VRC_CTA_INIT_COUNT
	.align		4
        /*0044*/ 	.byte	0x02, 0x4a
	.zero		1
	.zero		1


	//----- nvinfo : EIATTR_EXIT_INSTR_OFFSETS
	.align		4
        /*0048*/ 	.byte	0x04, 0x1c
        /*004a*/ 	.short	(.L_15 - .L_14)


	//   ....[0]....
.L_14:
        /*004c*/ 	.word	0x00000090


	//   ....[1]....
        /*0050*/ 	.word	0x000001d0


	//----- nvinfo : EIATTR_CBANK_PARAM_SIZE
	.align		4
.L_15:
        /*0054*/ 	.byte	0x03, 0x19
        /*0056*/ 	.short	0x0018


	//----- nvinfo : EIATTR_PARAM_CBANK
	.align		4
        /*0058*/ 	.byte	0x04, 0x0a
        /*005a*/ 	.short	(.L_17 - .L_16)
	.align		4
.L_16:
        /*005c*/ 	.word	index@(.nv.constant0._Z13CudaGpuFisqrtPfS_m)
        /*0060*/ 	.short	0x0380
        /*0062*/ 	.short	0x0018


	//----- nvinfo : EIATTR_SW_WAR
	.align		4
.L_17:
        /*0064*/ 	.byte	0x04, 0x36
        /*0066*/ 	.short	(.L_19 - .L_18)
.L_18:
        /*0068*/ 	.word	0x00000008
.L_19:


//--------------------- .nv.callgraph             --------------------------
	.section	.nv.callgraph,"",@"SHT_CUDA_CALLGRAPH"
	.align	4
	.sectionentsize	8
	.align		4
        /*0000*/ 	.word	0x00000000
	.align		4
        /*0004*/ 	.word	0xffffffff
	.align		4
        /*0008*/ 	.word	0x00000000
	.align		4
        /*000c*/ 	.word	0xfffffffe
	.align		4
        /*0010*/ 	.word	0x00000000
	.align		4
        /*0014*/ 	.word	0xfffffffd
	.align		4
        /*0018*/ 	.word	0x00000000
	.align		4
        /*001c*/ 	.word	0xfffffffc


//--------------------- .text._Z13CudaGpuFisqrtPfS_m --------------------------
	.section	.text._Z13CudaGpuFisqrtPfS_m,"ax",@progbits
	.align	128
        .global         _Z13CudaGpuFisqrtPfS_m
        .type           _Z13CudaGpuFisqrtPfS_m,@function
        .size           _Z13CudaGpuFisqrtPfS_m,(.L_x_1 - _Z13CudaGpuFisqrtPfS_m)
        .other          _Z13CudaGpuFisqrtPfS_m,@"STO_CUDA_ENTRY STV_DEFAULT"
_Z13CudaGpuFisqrtPfS_m:
.text._Z13CudaGpuFisqrtPfS_m:
[----:B------:R-:W-:Y:S01]  /*0000*/  LDC R1, c[0x0][0x37c] ;  /* 0x0000df00ff017b82 */ /* 0x000fe20000000800 */
[----:B------:R-:W0:Y:S07]  /*0010*/  S2R R3, SR_TID.X ;  /* 0x0000000000037919 */ /* 0x000e2e0000002100 */
[----:B------:R-:W0:Y:S01]  /*0020*/  S2UR UR4, SR_CTAID.X ;  /* 0x00000000000479c3 */ /* 0x000e220000002500 */
[----:B------:R-:W1:Y:S07]  /*0030*/  LDCU.64 UR6, c[0x0][0x390] ;  /* 0x00007200ff0677ac */ /* 0x000e6e0008000a00 */
[----:B------:R-:W0:Y:S02]  /*0040*/  LDC R0, c[0x0][0x360] ;  /* 0x0000d800ff007b82 */ /* 0x000e240000000800 */
[----:B0-----:R-:W-:-:S05]  /*0050*/  IMAD R0, R0, UR4, R3 ;  /* 0x0000000400007c24 */ /* 0x001fca000f8e0203 */
[----:B-1----:R-:W-:Y:S02]  /*0060*/  ISETP.GE.U32.AND P0, PT, R0, UR6, PT ;  /* 0x0000000600007c0c */ /* 0x002fe4000bf06070 */
[----:B------:R-:W-:-:S04]  /*0070*/  SHF.R.S32.HI R3, RZ, 0x1f, R0 ;  /* 0x0000001fff037819 */ /* 0x000fc80000011400 */
[----:B------:R-:W-:-:S13]  /*0080*/  ISETP.GE.U32.AND.EX P0, PT, R3, UR7, PT, P0 ;  /* 0x0000000703007c0c */ /* 0x000fda000bf06100 */
[----:B------:R-:W-:Y:S05]  /*0090*/  @P0 EXIT ;  /* 0x000000000000094d */ /* 0x000fea0003800000 */
[----:B------:R-:W0:Y:S01]  /*00a0*/  LDCU.128 UR8, c[0x0][0x380] ;  /* 0x00007000ff0877ac */ /* 0x000e220008000c00 */
[C---:B------:R-:W-:Y:S01]  /*00b0*/  IMAD.SHL.U32 R6, R0.reuse, 0x4, RZ ;  /* 0x0000000400067824 */ /* 0x040fe200078e00ff */
[----:B------:R-:W-:Y:S01]  /*00c0*/  SHF.L.U64.HI R8, R0, 0x2, R3 ;  /* 0x0000000200087819 */ /* 0x000fe20000010203 */
[----:B------:R-:W1:Y:S03]  /*00d0*/  LDCU.64 UR4, c[0x0][0x358] ;  /* 0x00006b00ff0477ac */ /* 0x000e660008000a00 */
[----:B0-----:R-:W-:-:S04]  /*00e0*/  IADD3 R2, P0, PT, R6, UR8, RZ ;  /* 0x0000000806027c10 */ /* 0x001fc8000ff1e0ff */
[----:B------:R-:W-:-:S05]  /*00f0*/  IADD3.X R3, PT, PT, R8, UR9, RZ, P0, !PT ;  /* 0x0000000908037c10 */ /* 0x000fca00087fe4ff */
[----:B-1----:R-:W2:Y:S02]  /*0100*/  LDG.E R2, desc[UR4][R2.64] ;  /* 0x0000000402027981 */ /* 0x002ea4000c1e1900 */
[----:B--2---:R-:W-:-:S04]  /*0110*/  SHF.R.S32.HI R0, RZ, 0x1, R2 ;  /* 0x00000001ff007819 */ /* 0x004fc80000011402 */
[----:B------:R-:W-:Y:S01]  /*0120*/  IADD3 R5, PT, PT, -R0, 0x5f3759df, RZ ;  /* 0x5f3759df00057810 */ /* 0x000fe20007ffe1ff */
[----:B------:R-:W-:-:S04]  /*0130*/  FMUL R0, R2, 0.5 ;  /* 0x3f00000002007820 */ /* 0x000fc80000400000 */
[----:B------:R-:W-:-:S04]  /*0140*/  FMUL R4, R0, R5 ;  /* 0x0000000500047220 */ /* 0x000fc80000400000 */
[----:B------:R-:W-:-:S04]  /*0150*/  FFMA R4, R5, -R4, 1.5 ;  /* 0x3fc0000005047423 */ /* 0x000fc80000000804 */
[----:B------:R-:W-:Y:S01]  /*0160*/  FMUL R7, R5, R4 ;  /* 0x0000000405077220 */ /* 0x000fe20000400000 */
[----:B------:R-:W-:-:S03]  /*0170*/  IADD3 R4, P0, PT, R6, UR10, RZ ;  /* 0x0000000a06047c10 */ /* 0x000fc6000ff1e0ff */
[----:B------:R-:W-:Y:S01]  /*0180*/  FMUL R0, R0, R7 ;  /* 0x0000000700007220 */ /* 0x000fe20000400000 */
[----:B------:R-:W-:-:S03]  /*0190*/  IADD3.X R5, PT, PT, R8, UR11, RZ, P0, !PT ;  /* 0x0000000b08057c10 */ /* 0x000fc600087fe4ff */
[----:B------:R-:W-:-:S04]  /*01a0*/  FFMA R0, -R7, R0, 1.5 ;  /* 0x3fc0000007007423 */ /* 0x000fc80000000100 */
[----:B------:R-:W-:-:S05]  /*01b0*/  FMUL R7, R7, R0 ;  /* 0x0000000007077220 */ /* 0x000fca0000400000 */
[----:B------:R-:W-:Y:S01]  /*01c0*/  STG.E desc[UR4][R4.64], R7 ;  /* 0x0000000704007986 */ /* 0x000fe2000c101904 */
[----:B------:R-:W-:Y:S05]  /*01d0*/  EXIT ;  /* 0x000000000000794d */ /* 0x000fea0003800000 */
.L_x_0:
[----:B------:R-:W-:-:S00]  /*01e0*/  BRA `(.L_x_0) ;  /* 0xfffffffc00fc7947 */ /* 0x000fc0000383ffff */
[----:B------:R-:W-:-:S00]  /*01f0*/  NOP ;  /* 0x0000000000007918 */ /* 0x000fc00000000000 */
        /* <DEDUP_REMOVED lines=8> */
.L_x_1:


//--------------------- .nv.shared.reserved.0     --------------------------
	.section	.nv.shared.reserved.0,"aw",@nobits
	.weak		__nv_reservedSMEM_offset_0_alias
	.size		__nv_reservedSMEM_offset_0_alias, 0, 64
	.other		__nv_reservedSMEM_offset_0_alias,@"STO_CUDA_RESERVED_SHARED STV_DEFAULT"
__nv_reservedSMEM_offset_0_alias:
	.zero		0
	.zero		64


//--------------------- .nv.constant0._Z13CudaGpuFisqrtPfS_m --------------------------
	.section	.nv.constant0._Z13CudaGpuFisqrtPfS_m,"a",@progbits
	.sectionflags	@""
	.align	4
.nv.constant0._Z13CudaGpuFisqrtPfS_m:
	.zero		920


//--------------------- SYMBOLS --------------------------

	.type		.nv.reservedSmem.offset0,@object
	.size		.nv.reservedSmem.offset0,0x4
